	.headerflags	@"EF_CUDA_TEXMODE_UNIFIED EF_CUDA_64BIT_ADDRESS EF_CUDA_SM86 EF_CUDA_VIRTUAL_SM(EF_CUDA_SM86)"
	.elftype	@"ET_EXEC"


//--------------------- .nv.info                  --------------------------
	.section	.nv.info,"",@"SHT_CUDA_INFO"
	.align	4


	//----- nvinfo : EIATTR_REGCOUNT
	.align		4
        /*0000*/ 	.byte	0x04, 0x2f
        /*0002*/ 	.short	(.L_1 - .L_0)
	.align		4
.L_0:
        /*0004*/ 	.word	index@(triton_poi_fused__to_copy_6)
        /*0008*/ 	.word	0x00000014


	//----- nvinfo : EIATTR_MIN_STACK_SIZE
	.align		4
.L_1:
        /*000c*/ 	.byte	0x04, 0x12
        /*000e*/ 	.short	(.L_3 - .L_2)
	.align		4
.L_2:
        /*0010*/ 	.word	index@(triton_poi_fused__to_copy_6)
        /*0014*/ 	.word	0x00000000


	//----- nvinfo : EIATTR_FRAME_SIZE
	.align		4
.L_3:
        /*0018*/ 	.byte	0x04, 0x11
        /*001a*/ 	.short	(.L_5 - .L_4)
	.align		4
.L_4:
        /*001c*/ 	.word	index@(triton_poi_fused__to_copy_6)
        /*0020*/ 	.word	0x00000000


	//----- nvinfo : EIATTR_MIN_STACK_SIZE
	.align		4
.L_5:
        /*0024*/ 	.byte	0x04, 0x12
        /*0026*/ 	.short	(.L_7 - .L_6)
	.align		4
.L_6:
        /*0028*/ 	.word	index@(triton_poi_fused__to_copy_6)
        /*002c*/ 	.word	0x00000000
.L_7:


//--------------------- .nv.info.triton_poi_fused__to_copy_6 --------------------------
	.section	.nv.info.triton_poi_fused__to_copy_6,"",@"SHT_CUDA_INFO"
	.sectionflags	@""
	.align	4


	//----- nvinfo : EIATTR_CUDA_API_VERSION
	.align		4
        /*0000*/ 	.byte	0x04, 0x37
        /*0002*/ 	.short	(.L_9 - .L_8)
.L_8:
        /*0004*/ 	.word	0x0000007c


	//----- nvinfo : EIATTR_SW2861232_WAR
	.align		4
.L_9:
        /*0008*/ 	.byte	0x01, 0x35
	.zero		2


	//----- nvinfo : EIATTR_PARAM_CBANK
	.align		4
        /*000c*/ 	.byte	0x04, 0x0a
        /*000e*/ 	.short	(.L_11 - .L_10)
	.align		4
.L_10:
        /*0010*/ 	.word	index@(.nv.constant0.triton_poi_fused__to_copy_6)
        /*0014*/ 	.short	0x0160
        /*0016*/ 	.short	0x0020


	//----- nvinfo : EIATTR_CBANK_PARAM_SIZE
	.align		4
.L_11:
        /*0018*/ 	.byte	0x03, 0x19
        /*001a*/ 	.short	0x0020


	//----- nvinfo : EIATTR_KPARAM_INFO
	.align		4
        /*001c*/ 	.byte	0x04, 0x17
        /*001e*/ 	.short	(.L_13 - .L_12)
.L_12:
        /*0020*/ 	.word	0x00000000
        /*0024*/ 	.short	0x0003
        /*0026*/ 	.short	0x0018
        /*0028*/ 	.byte	0x00, 0xf4, 0x21, 0x00


	//----- nvinfo : EIATTR_KPARAM_INFO
	.align		4
.L_13:
        /*002c*/ 	.byte	0x04, 0x17
        /*002e*/ 	.short	(.L_15 - .L_14)
.L_14:
        /*0030*/ 	.word	0x00000000
        /*0034*/ 	.short	0x0002
        /*0036*/ 	.short	0x0010
        /*0038*/ 	.byte	0x00, 0xf0, 0x11, 0x00


	//----- nvinfo : EIATTR_KPARAM_INFO
	.align		4
.L_15:
        /*003c*/ 	.byte	0x04, 0x17
        /*003e*/ 	.short	(.L_17 - .L_16)
.L_16:
        /*0040*/ 	.word	0x00000000
        /*0044*/ 	.short	0x0001
        /*0046*/ 	.short	0x0008
        /*0048*/ 	.byte	0x00, 0xf4, 0x21, 0x00


	//----- nvinfo : EIATTR_KPARAM_INFO
	.align		4
.L_17:
        /*004c*/ 	.byte	0x04, 0x17
        /*004e*/ 	.short	(.L_19 - .L_18)
.L_18:
        /*0050*/ 	.word	0x00000000
        /*0054*/ 	.short	0x0000
        /*0056*/ 	.short	0x0000
        /*0058*/ 	.byte	0x00, 0xf4, 0x21, 0x00


	//----- nvinfo : EIATTR_MAXREG_COUNT
	.align		4
.L_19:
        /*005c*/ 	.byte	0x03, 0x1b
        /*005e*/ 	.short	0x00ff


	//----- nvinfo : EIATTR_EXIT_INSTR_OFFSETS
	.align		4
        /*0060*/ 	.byte	0x04, 0x1c
        /*0062*/ 	.short	(.L_21 - .L_20)


	//   ....[0]....
.L_20:
        /*0064*/ 	.word	0x00000120


	//----- nvinfo : EIATTR_REQNTID
	.align		4
.L_21:
        /*0068*/ 	.byte	0x04, 0x10
        /*006a*/ 	.short	(.L_23 - .L_22)
.L_22:
        /*006c*/ 	.word	0x00000080
        /*0070*/ 	.word	0x00000001
        /*0074*/ 	.word	0x00000001
.L_23:


//--------------------- .nv.callgraph             --------------------------
	.section	.nv.callgraph,"",@"SHT_CUDA_CALLGRAPH"
	.align	4
	.sectionentsize	8
	.align		4
        /*0000*/ 	.word	0x00000000
	.align		4
        /*0004*/ 	.word	0xffffffff
	.align		4
        /*0008*/ 	.word	0x00000000
	.align		4
        /*000c*/ 	.word	0xfffffffe
	.align		4
        /*0010*/ 	.word	0x00000000
	.align		4
        /*0014*/ 	.word	0xfffffffd
	.align		4
        /*0018*/ 	.word	0x00000000
	.align		4
        /*001c*/ 	.word	0xfffffffc


//--------------------- .nv.rel.action            --------------------------
	.section	.nv.rel.action,"",@"SHT_CUDA_RELOCINFO"
	.align	8
	.sectionentsize	8
        /*0000*/ 	.byte	0x73, 0x00, 0x00, 0x00, 0x00, 0x00, 0x00, 0x00, 0x00, 0x00, 0x00, 0x11, 0x25, 0x00, 0x05, 0x36


//--------------------- .nv.constant0.triton_poi_fused__to_copy_6 --------------------------
	.section	.nv.constant0.triton_poi_fused__to_copy_6,"a",@progbits
	.sectionflags	@""
	.align	4
.nv.constant0.triton_poi_fused__to_copy_6:
	.zero		384


//--------------------- .text.triton_poi_fused__to_copy_6 --------------------------
	.section	.text.triton_poi_fused__to_copy_6,"ax",@progbits
	.sectioninfo	@"SHI_REGISTERS=20"
	.align	128
        .global         triton_poi_fused__to_copy_6
        .type           triton_poi_fused__to_copy_6,@function
        .size           triton_poi_fused__to_copy_6,(.L_x_1 - triton_poi_fused__to_copy_6)
        .other          triton_poi_fused__to_copy_6,@"STO_CUDA_ENTRY STV_DEFAULT"
triton_poi_fused__to_copy_6:
.text.triton_poi_fused__to_copy_6:
[----:B------:R-:W-:Y:S02]  /*0000*/  IMAD.MOV.U32 R1, RZ, RZ, c[0x0][0x28] ;  /* 0x00000a00ff017624 */ /* 0x000fe400078e00ff */
[----:B------:R-:W0:Y:S01]  /*0010*/  S2R R0, SR_TID.X ;  /* 0x0000000000007919 */ /* 0x000e220000002100 */
[----:B------:R-:W-:Y:S01]  /*0020*/  MOV R5, 0x4 ;  /* 0x0000000400057802 */ /* 0x000fe20000000f00 */
[----:B------:R-:W-:Y:S02]  /*0030*/  ULDC.64 UR4, c[0x0][0x118] ;  /* 0x0000460000047ab9 */ /* 0x000fe40000000a00 */
[----:B------:R-:W1:Y:S01]  /*0040*/  S2R R3, SR_CTAID.X ;  /* 0x0000000000037919 */ /* 0x000e620000002500 */
[----:B0-----:R-:W-:-:S05]  /*0050*/  IMAD.SHL.U32 R0, R0, 0x8, RZ ;  /* 0x0000000800007824 */ /* 0x001fca00078e00ff */
[----:B------:R-:W-:-:S05]  /*0060*/  LOP3.LUT R0, R0, 0x3f8, RZ, 0xc0, !PT ;  /* 0x000003f800007812 */ /* 0x000fca00078ec0ff */
[----:B-1----:R-:W-:-:S04]  /*0070*/  IMAD R0, R3, 0x400, R0 ;  /* 0x0000040003007824 */ /* 0x002fc800078e0200 */
[----:B------:R-:W-:-:S05]  /*0080*/  IMAD.WIDE R2, R0, R5, c[0x0][0x160] ;  /* 0x0000580000027625 */ /* 0x000fca00078e0205 */
[----:B------:R-:W2:Y:S04]  /*0090*/  LDG.E.128 R4, [R2.64] ;  /* 0x0000000402047981 */ /* 0x000ea8000c1e1d00 */
[----:B------:R-:W3:Y:S01]  /*00a0*/  LDG.E.128 R8, [R2.64+0x10] ;  /* 0x0000100402087981 */ /* 0x000ee2000c1e1d00 */
[----:B------:R-:W-:Y:S02]  /*00b0*/  MOV R17, 0x2 ;  /* 0x0000000200117802 */ /* 0x000fe40000000f00 */
[----:B--2---:R-:W-:-:S03]  /*00c0*/  F2FP.BF16.PACK_AB R12, R5, R4 ;  /* 0x00000004050c723e */ /* 0x004fc600000010ff */
[----:B------:R-:W-:Y:S01]  /*00d0*/  IMAD.WIDE R4, R0, R17, c[0x0][0x168] ;  /* 0x00005a0000047625 */ /* 0x000fe200078e0211 */
[----:B------:R-:W-:Y:S02]  /*00e0*/  F2FP.BF16.PACK_AB R13, R7, R6 ;  /* 0x00000006070d723e */ /* 0x000fe400000010ff */
[----:B---3--:R-:W-:Y:S02]  /*00f0*/  F2FP.BF16.PACK_AB R14, R9, R8 ;  /* 0x00000008090e723e */ /* 0x008fe400000010ff */
[----:B------:R-:W-:-:S05]  /*0100*/  F2FP.BF16.PACK_AB R15, R11, R10 ;  /* 0x0000000a0b0f723e */ /* 0x000fca00000010ff */
[----:B------:R-:W-:Y:S01]  /*0110*/  STG.E.128 [R4.64], R12 ;  /* 0x0000000c04007986 */ /* 0x000fe2000c101d04 */
[----:B------:R-:W-:Y:S05]  /*0120*/  EXIT ;  /* 0x000000000000794d */ /* 0x000fea0003800000 */
.L_x_0:
[----:B------:R-:W-:-:S00]  /*0130*/  BRA `(.L_x_0) ;  /* 0xfffffff000007947 */ /* 0x000fc0000383ffff */
[----:B------:R-:W-:-:S00]  /*0140*/  NOP ;  /* 0x0000000000007918 */ /* 0x000fc00000000000 */
        /* <DEDUP_REMOVED lines=11> */
.L_x_1:
